//
// Generated by NVIDIA NVVM Compiler
//
// Compiler Build ID: CL-36424714
// Cuda compilation tools, release 13.0, V13.0.88
// Based on NVVM 20.0.0
//

.version 9.0
.target sm_100
.address_size 64

	// .globl	_Z7stenciliPfPKf
.extern .func  (.param .b32 func_retval0) vprintf
(
	.param .b64 vprintf_param_0,
	.param .b64 vprintf_param_1
)
;
.global .align 1 .b8 $str[8] = {105, 32, 61, 32, 37, 100, 10};

.visible .entry _Z7stenciliPfPKf(
	.param .u32 _Z7stenciliPfPKf_param_0,
	.param .u64 .ptr .align 1 _Z7stenciliPfPKf_param_1,
	.param .u64 .ptr .align 1 _Z7stenciliPfPKf_param_2
)
{
	.local .align 8 .b8 	__local_depot0[8];
	.reg .b64 	%SP;
	.reg .b64 	%SPL;
	.reg .pred 	%p<2>;
	.reg .b32 	%r<8>;
	.reg .b64 	%rd<5>;

	mov.u64 	%SPL, __local_depot0;
	cvta.local.u64 	%SP, %SPL;
	ld.param.u32 	%r2, [_Z7stenciliPfPKf_param_0];
	mov.u32 	%r3, %ctaid.x;
	mov.u32 	%r4, %ntid.x;
	mov.u32 	%r5, %tid.x;
	mad.lo.s32 	%r1, %r3, %r4, %r5;
	setp.ge.s32 	%p1, %r1, %r2;
	@%p1 bra 	$L__BB0_2;
	add.u64 	%rd1, %SP, 0;
	add.u64 	%rd2, %SPL, 0;
	st.local.u32 	[%rd2], %r1;
	mov.u64 	%rd3, $str;
	cvta.global.u64 	%rd4, %rd3;
	{ // callseq 0, 0
	.param .b64 param0;
	st.param.b64 	[param0], %rd4;
	.param .b64 param1;
	st.param.b64 	[param1], %rd1;
	.param .b32 retval0;
	call.uni (retval0), 
	vprintf, 
	(
	param0, 
	param1
	);
	ld.param.b32 	%r6, [retval0];
	} // callseq 0
$L__BB0_2:
	ret;

}


// ===== COMPILED SASS (sm_100) =====

	.target	sm_100

	.elftype	@"ET_EXEC"


//--------------------- .note.nv.tkinfo           --------------------------
	.section	.note.nv.tkinfo,"",@"SHT_NOTE"
	.sectionflags	@"SHF_NOTE_NV_TKINFO"
	.tkinfo
        /*0018*/ 	.word	0x00000002
        /*0030*/ 	.string	""
        /*0030*/ 	.string	"ptxas"
        /*0030*/ 	.string	"Cuda compilation tools, release 13.0, V13.0.88"
        /*0030*/ 	.string	"Build cuda_13.0.r13.0/compiler.36424714_0"
        /*0030*/ 	.string	"-arch sm_100 -m 64 "



//--------------------- .note.nv.cuinfo           --------------------------
	.section	.note.nv.cuinfo,"",@"SHT_NOTE"
	.sectionflags	@"SHF_NOTE_NV_CUINFO"
        /*0018*/ 	.short	0x0002
        /*001a*/ 	.short	0x0064
        /*001c*/ 	.short	0x0082
	.zero		2


//--------------------- .nv.info                  --------------------------
	.section	.nv.info,"",@"SHT_CUDA_INFO"
	.align	4


	//----- nvinfo : EIATTR_REGCOUNT
	.align		4
        /*0000*/ 	.byte	0x04, 0x2f
        /*0002*/ 	.short	(.L_2 - .L_1)
	.align		4
.L_1:
        /*0004*/ 	.word	index@(_Z7stenciliPfPKf)
        /*0008*/ 	.word	0x00000018


	//----- nvinfo : EIATTR_FRAME_SIZE
	.align		4
.L_2:
        /*000c*/ 	.byte	0x04, 0x11
        /*000e*/ 	.short	(.L_4 - .L_3)
	.align		4
.L_3:
        /*0010*/ 	.word	index@(_Z7stenciliPfPKf)
        /*0014*/ 	.word	0x00000008


	//----- nvinfo : EIATTR_MIN_STACK_SIZE
	.align		4
.L_4:
        /*0018*/ 	.byte	0x04, 0x12
        /*001a*/ 	.short	(.L_6 - .L_5)
	.align		4
.L_5:
        /*001c*/ 	.word	index@(_Z7stenciliPfPKf)
        /*0020*/ 	.word	0x00000008
.L_6:


//--------------------- .nv.compat                --------------------------
	.section	.nv.compat,"",@"SHT_CUDA_COMPAT_INFO"
	.align	4
        /*0000*/ 	.byte	0x02, 0x09, 0x00, 0x00, 0x02, 0x02, 0x01, 0x00, 0x02, 0x05, 0x05, 0x00, 0x03, 0x07, 0x01, 0x01
        /*0010*/ 	.byte	0x02, 0x03, 0x00, 0x00, 0x02, 0x06, 0x01, 0x00, 0x04, 0x0b, 0x08, 0x00, 0x09, 0x00, 0x00, 0x00
        /*0020*/ 	.byte	0x00, 0x00, 0x00, 0x00


//--------------------- .nv.info._Z7stenciliPfPKf --------------------------
	.section	.nv.info._Z7stenciliPfPKf,"",@"SHT_CUDA_INFO"
	.sectionflags	@""
	.align	4


	//----- nvinfo : EIATTR_CUDA_API_VERSION
	.align		4
        /*0000*/ 	.byte	0x04, 0x37
        /*0002*/ 	.short	(.L_8 - .L_7)
.L_7:
        /*0004*/ 	.word	0x00000082


	//----- nvinfo : EIATTR_KPARAM_INFO
	.align		4
.L_8:
        /*0008*/ 	.byte	0x04, 0x17
        /*000a*/ 	.short	(.L_10 - .L_9)
.L_9:
        /*000c*/ 	.word	0x00000000
        /*0010*/ 	.short	0x0002
        /*0012*/ 	.short	0x0010
        /*0014*/ 	.byte	0x00, 0xf5, 0x21, 0x00


	//----- nvinfo : EIATTR_KPARAM_INFO
	.align		4
.L_10:
        /*0018*/ 	.byte	0x04, 0x17
        /*001a*/ 	.short	(.L_12 - .L_11)
.L_11:
        /*001c*/ 	.word	0x00000000
        /*0020*/ 	.short	0x0001
        /*0022*/ 	.short	0x0008
        /*0024*/ 	.byte	0x00, 0xf5, 0x21, 0x00


	//----- nvinfo : EIATTR_KPARAM_INFO
	.align		4
.L_12:
        /*0028*/ 	.byte	0x04, 0x17
        /*002a*/ 	.short	(.L_14 - .L_13)
.L_13:
        /*002c*/ 	.word	0x00000000
        /*0030*/ 	.short	0x0000
        /*0032*/ 	.short	0x0000
        /*0034*/ 	.byte	0x00, 0xf0, 0x11, 0x00


	//----- nvinfo : EIATTR_SPARSE_MMA_MASK
	.align		4
.L_14:
        /*0038*/ 	.byte	0x03, 0x50
        /*003a*/ 	.short	0x0000


	//----- nvinfo : EIATTR_MAXREG_COUNT
	.align		4
        /*003c*/ 	.byte	0x03, 0x1b
        /*003e*/ 	.short	0x00ff


	//----- nvinfo : EIATTR_EXTERNS
	.align		4
        /*0040*/ 	.byte	0x04, 0x0f
        /*0042*/ 	.short	(.L_16 - .L_15)


	//   ....[0]....
	.align		4
.L_15:
        /*0044*/ 	.word	index@(vprintf)


	//----- nvinfo : EIATTR_MERCURY_ISA_VERSION
	.align		4
.L_16:
        /*0048*/ 	.byte	0x03, 0x5f
        /*004a*/ 	.short	0x0101


	//----- nvinfo : EIATTR_VRC_CTA_INIT_COUNT
	.align		4
        /*004c*/ 	.byte	0x02, 0x4a
	.zero		1
	.zero		1


	//----- nvinfo : EIATTR_SYSCALL_OFFSETS
	.align		4
        /*0050*/ 	.byte	0x04, 0x46
        /*0052*/ 	.short	(.L_18 - .L_17)


	//   ....[0]....
.L_17:
        /*0054*/ 	.word	0x00000140


	//----- nvinfo : EIATTR_EXIT_INSTR_OFFSETS
	.align		4
.L_18:
        /*0058*/ 	.byte	0x04, 0x1c
        /*005a*/ 	.short	(.L_20 - .L_19)


	//   ....[0]....
.L_19:
        /*005c*/ 	.word	0x000000c0


	//   ....[1]....
        /*0060*/ 	.word	0x00000150


	//----- nvinfo : EIATTR_CRS_STACK_SIZE
	.align		4
.L_20:
        /*0064*/ 	.byte	0x04, 0x1e
        /*0066*/ 	.short	(.L_22 - .L_21)
.L_21:
        /*0068*/ 	.word	0x00000000


	//----- nvinfo : EIATTR_CBANK_PARAM_SIZE
	.align		4
.L_22:
        /*006c*/ 	.byte	0x03, 0x19
        /*006e*/ 	.short	0x0018


	//----- nvinfo : EIATTR_PARAM_CBANK
	.align		4
        /*0070*/ 	.byte	0x04, 0x0a
        /*0072*/ 	.short	(.L_24 - .L_23)
	.align		4
.L_23:
        /*0074*/ 	.word	index@(.nv.constant0._Z7stenciliPfPKf)
        /*0078*/ 	.short	0x0380
        /*007a*/ 	.short	0x0018


	//----- nvinfo : EIATTR_SW_WAR
	.align		4
.L_24:
        /*007c*/ 	.byte	0x04, 0x36
        /*007e*/ 	.short	(.L_26 - .L_25)
.L_25:
        /*0080*/ 	.word	0x00000008
.L_26:


//--------------------- .nv.callgraph             --------------------------
	.section	.nv.callgraph,"",@"SHT_CUDA_CALLGRAPH"
	.align	4
	.sectionentsize	8
	.align		4
        /*0000*/ 	.word	0x00000000
	.align		4
        /*0004*/ 	.word	0xffffffff
	.align		4
        /*0008*/ 	.word	index@(_Z7stenciliPfPKf)
	.align		4
        /*000c*/ 	.word	index@(vprintf)
	.align		4
        /*0010*/ 	.word	0x00000000
	.align		4
        /*0014*/ 	.word	0xfffffffe
	.align		4
        /*0018*/ 	.word	0x00000000
	.align		4
        /*001c*/ 	.word	0xfffffffd
	.align		4
        /*0020*/ 	.word	0x00000000
	.align		4
        /*0024*/ 	.word	0xfffffffc


//--------------------- .nv.constant4             --------------------------
	.section	.nv.constant4,"a",@progbits
	.align	8
	.align		8
.nv.constant4:
        /*0000*/ 	.dword	vprintf
	.align		8
        /*0008*/ 	.dword	$str


//--------------------- .text._Z7stenciliPfPKf    --------------------------
	.section	.text._Z7stenciliPfPKf,"ax",@progbits
	.align	128
        .global         _Z7stenciliPfPKf
        .type           _Z7stenciliPfPKf,@function
        .size           _Z7stenciliPfPKf,(.L_x_2 - _Z7stenciliPfPKf)
        .other          _Z7stenciliPfPKf,@"STO_CUDA_ENTRY STV_DEFAULT"
_Z7stenciliPfPKf:
.text._Z7stenciliPfPKf:
[----:B------:R-:W0:Y:S01]  /*0000*/  LDC R1, c[0x0][0x37c] ;  /* 0x0000df00ff017b82 */ /* 0x000e220000000800 */
[----:B------:R-:W1:Y:S01]  /*0010*/  S2R R3, SR_TID.X ;  /* 0x0000000000037919 */ /* 0x000e620000002100 */
[----:B------:R-:W2:Y:S06]  /*0020*/  LDCU UR5, c[0x0][0x2fc] ;  /* 0x00005f80ff0577ac */ /* 0x000eac0008000800 */
[----:B------:R-:W1:Y:S01]  /*0030*/  S2UR UR6, SR_CTAID.X ;  /* 0x00000000000679c3 */ /* 0x000e620000002500 */
[----:B0-----:R-:W-:Y:S01]  /*0040*/  VIADD R1, R1, 0xfffffff8 ;  /* 0xfffffff801017836 */ /* 0x001fe20000000000 */
[----:B------:R-:W0:Y:S01]  /*0050*/  LDCU UR7, c[0x0][0x380] ;  /* 0x00007000ff0777ac */ /* 0x000e220008000800 */
[----:B------:R-:W3:Y:S05]  /*0060*/  LDCU UR4, c[0x0][0x2f8] ;  /* 0x00005f00ff0477ac */ /* 0x000eea0008000800 */
[----:B------:R-:W1:Y:S01]  /*0070*/  LDC R0, c[0x0][0x360] ;  /* 0x0000d800ff007b82 */ /* 0x000e620000000800 */
[----:B---3--:R-:W-:-:S05]  /*0080*/  IADD3 R6, P1, PT, R1, UR4, RZ ;  /* 0x0000000401067c10 */ /* 0x008fca000ff3e0ff */
[----:B--2---:R-:W-:Y:S02]  /*0090*/  IMAD.X R7, RZ, RZ, UR5, P1 ;  /* 0x00000005ff077e24 */ /* 0x004fe400088e06ff */
[----:B-1----:R-:W-:-:S05]  /*00a0*/  IMAD R0, R0, UR6, R3 ;  /* 0x0000000600007c24 */ /* 0x002fca000f8e0203 */
[----:B0-----:R-:W-:-:S13]  /*00b0*/  ISETP.GE.AND P0, PT, R0, UR7, PT ;  /* 0x0000000700007c0c */ /* 0x001fda000bf06270 */
[----:B------:R-:W-:Y:S05]  /*00c0*/  @P0 EXIT ;  /* 0x000000000000094d */ /* 0x000fea0003800000 */
[----:B------:R-:W-:Y:S01]  /*00d0*/  MOV R2, 0x0 ;  /* 0x0000000000027802 */ /* 0x000fe20000000f00 */
[----:B------:R0:W-:Y:S01]  /*00e0*/  STL [R1], R0 ;  /* 0x0000000001007387 */ /* 0x0001e20000100800 */
[----:B------:R-:W1:Y:S04]  /*00f0*/  LDCU.64 UR4, c[0x4][0x8] ;  /* 0x01000100ff0477ac */ /* 0x000e680008000a00 */
[----:B------:R-:W2:Y:S01]  /*0100*/  LDC.64 R2, c[0x4][R2] ;  /* 0x0100000002027b82 */ /* 0x000ea20000000a00 */
[----:B-1----:R-:W-:Y:S01]  /*0110*/  MOV R4, UR4 ;  /* 0x0000000400047c02 */ /* 0x002fe20008000f00 */
[----:B0-----:R-:W-:-:S07]  /*0120*/  IMAD.U32 R5, RZ, RZ, UR5 ;  /* 0x00000005ff057e24 */ /* 0x001fce000f8e00ff */
[----:B------:R-:W-:-:S07]  /*0130*/  LEPC R20, `(.L_x_0) ;  /* 0x000000001014794e */ /* 0x000fce0000000000 */
[----:B--2---:R-:W-:Y:S05]  /*0140*/  CALL.ABS.NOINC R2 ;  /* 0x0000000002007343 */ /* 0x004fea0003c00000 */
.L_x_0:
[----:B------:R-:W-:Y:S05]  /*0150*/  EXIT ;  /* 0x000000000000794d */ /* 0x000fea0003800000 */
.L_x_1:
[----:B------:R-:W-:-:S00]  /*0160*/  BRA `(.L_x_1) ;  /* 0xfffffffc00fc7947 */ /* 0x000fc0000383ffff */
[----:B------:R-:W-:-:S00]  /*0170*/  NOP ;  /* 0x0000000000007918 */ /* 0x000fc00000000000 */
        /* <DEDUP_REMOVED lines=8> */
.L_x_2:


//--------------------- .nv.global.init           --------------------------
	.section	.nv.global.init,"aw",@progbits
.nv.global.init:
	.type		$str,@object
	.size		$str,(.L_0 - $str)
$str:
        /*0000*/ 	.byte	0x69, 0x20, 0x3d, 0x20, 0x25, 0x64, 0x0a, 0x00
.L_0:


//--------------------- .nv.shared.reserved.0     --------------------------
	.section	.nv.shared.reserved.0,"aw",@nobits
	.weak		__nv_reservedSMEM_offset_0_alias
	.size		__nv_reservedSMEM_offset_0_alias, 0, 64
	.other		__nv_reservedSMEM_offset_0_alias,@"STO_CUDA_RESERVED_SHARED STV_DEFAULT"
__nv_reservedSMEM_offset_0_alias:
	.zero		0
	.zero		64


//--------------------- .nv.constant0._Z7stenciliPfPKf --------------------------
	.section	.nv.constant0._Z7stenciliPfPKf,"a",@progbits
	.sectionflags	@""
	.align	4
.nv.constant0._Z7stenciliPfPKf:
	.zero		920


//--------------------- SYMBOLS --------------------------

	.type		.nv.reservedSmem.offset0,@object
	.size		.nv.reservedSmem.offset0,0x4
	.type		vprintf,@function
